	.headerflags	@"EF_CUDA_TEXMODE_UNIFIED EF_CUDA_64BIT_ADDRESS EF_CUDA_ACCELERATORS EF_CUDA_SM90 EF_CUDA_VIRTUAL_SM(EF_CUDA_SM90)"
	.elftype	@"ET_EXEC"


//--------------------- .nv.info                  --------------------------
	.section	.nv.info,"",@"SHT_CUDA_INFO"
	.align	4


	//----- nvinfo : EIATTR_REGCOUNT
	.align		4
        /*0000*/ 	.byte	0x04, 0x2f
        /*0002*/ 	.short	(.L_3 - .L_2)
	.align		4
.L_2:
        /*0004*/ 	.word	index@(triton_poi_fused__native_batch_norm_legit_no_training_relu_1)
        /*0008*/ 	.word	0x00000012


	//----- nvinfo : EIATTR_MIN_STACK_SIZE
	.align		4
.L_3:
        /*000c*/ 	.byte	0x04, 0x12
        /*000e*/ 	.short	(.L_5 - .L_4)
	.align		4
.L_4:
        /*0010*/ 	.word	index@(triton_poi_fused__native_batch_norm_legit_no_training_relu_1)
        /*0014*/ 	.word	0x00000000


	//----- nvinfo : EIATTR_FRAME_SIZE
	.align		4
.L_5:
        /*0018*/ 	.byte	0x04, 0x11
        /*001a*/ 	.short	(.L_7 - .L_6)
	.align		4
.L_6:
        /*001c*/ 	.word	index@(triton_poi_fused__native_batch_norm_legit_no_training_relu_1)
        /*0020*/ 	.word	0x00000000


	//----- nvinfo : EIATTR_MIN_STACK_SIZE
	.align		4
.L_7:
        /*0024*/ 	.byte	0x04, 0x12
        /*0026*/ 	.short	(.L_9 - .L_8)
	.align		4
.L_8:
        /*0028*/ 	.word	index@(triton_poi_fused__native_batch_norm_legit_no_training_relu_1)
        /*002c*/ 	.word	0x00000000
.L_9:


//--------------------- .nv.info.triton_poi_fused__native_batch_norm_legit_no_training_relu_1 --------------------------
	.section	.nv.info.triton_poi_fused__native_batch_norm_legit_no_training_relu_1,"",@"SHT_CUDA_INFO"
	.sectionflags	@""
	.align	4


	//----- nvinfo : EIATTR_CUDA_API_VERSION
	.align		4
        /*0000*/ 	.byte	0x04, 0x37
        /*0002*/ 	.short	(.L_11 - .L_10)
.L_10:
        /*0004*/ 	.word	0x0000007c


	//----- nvinfo : EIATTR_KPARAM_INFO
	.align		4
.L_11:
        /*0008*/ 	.byte	0x04, 0x17
        /*000a*/ 	.short	(.L_13 - .L_12)
.L_12:
        /*000c*/ 	.word	0x00000000
        /*0010*/ 	.short	0x0006
        /*0012*/ 	.short	0x0030
        /*0014*/ 	.byte	0x00, 0xf0, 0x11, 0x00


	//----- nvinfo : EIATTR_KPARAM_INFO
	.align		4
.L_13:
        /*0018*/ 	.byte	0x04, 0x17
        /*001a*/ 	.short	(.L_15 - .L_14)
.L_14:
        /*001c*/ 	.word	0x00000000
        /*0020*/ 	.short	0x0005
        /*0022*/ 	.short	0x0028
        /*0024*/ 	.byte	0x00, 0xf4, 0x21, 0x00


	//----- nvinfo : EIATTR_KPARAM_INFO
	.align		4
.L_15:
        /*0028*/ 	.byte	0x04, 0x17
        /*002a*/ 	.short	(.L_17 - .L_16)
.L_16:
        /*002c*/ 	.word	0x00000000
        /*0030*/ 	.short	0x0004
        /*0032*/ 	.short	0x0020
        /*0034*/ 	.byte	0x00, 0xf4, 0x21, 0x00


	//----- nvinfo : EIATTR_KPARAM_INFO
	.align		4
.L_17:
        /*0038*/ 	.byte	0x04, 0x17
        /*003a*/ 	.short	(.L_19 - .L_18)
.L_18:
        /*003c*/ 	.word	0x00000000
        /*0040*/ 	.short	0x0003
        /*0042*/ 	.short	0x0018
        /*0044*/ 	.byte	0x00, 0xf4, 0x21, 0x00


	//----- nvinfo : EIATTR_KPARAM_INFO
	.align		4
.L_19:
        /*0048*/ 	.byte	0x04, 0x17
        /*004a*/ 	.short	(.L_21 - .L_20)
.L_20:
        /*004c*/ 	.word	0x00000000
        /*0050*/ 	.short	0x0002
        /*0052*/ 	.short	0x0010
        /*0054*/ 	.byte	0x00, 0xf4, 0x21, 0x00


	//----- nvinfo : EIATTR_KPARAM_INFO
	.align		4
.L_21:
        /*0058*/ 	.byte	0x04, 0x17
        /*005a*/ 	.short	(.L_23 - .L_22)
.L_22:
        /*005c*/ 	.word	0x00000000
        /*0060*/ 	.short	0x0001
        /*0062*/ 	.short	0x0008
        /*0064*/ 	.byte	0x00, 0xf4, 0x21, 0x00


	//----- nvinfo : EIATTR_KPARAM_INFO
	.align		4
.L_23:
        /*0068*/ 	.byte	0x04, 0x17
        /*006a*/ 	.short	(.L_25 - .L_24)
.L_24:
        /*006c*/ 	.word	0x00000000
        /*0070*/ 	.short	0x0000
        /*0072*/ 	.short	0x0000
        /*0074*/ 	.byte	0x00, 0xf4, 0x21, 0x00


	//----- nvinfo : EIATTR_SPARSE_MMA_MASK
	.align		4
.L_25:
        /*0078*/ 	.byte	0x03, 0x50
        /*007a*/ 	.short	0x0000


	//----- nvinfo : EIATTR_MAXREG_COUNT
	.align		4
        /*007c*/ 	.byte	0x03, 0x1b
        /*007e*/ 	.short	0x00ff


	//----- nvinfo : EIATTR_EXIT_INSTR_OFFSETS
	.align		4
        /*0080*/ 	.byte	0x04, 0x1c
        /*0082*/ 	.short	(.L_27 - .L_26)


	//   ....[0]....
.L_26:
        /*0084*/ 	.word	0x00000300


	//   ....[1]....
        /*0088*/ 	.word	0x00000320


	//----- nvinfo : EIATTR_REQNTID
	.align		4
.L_27:
        /*008c*/ 	.byte	0x04, 0x10
        /*008e*/ 	.short	(.L_29 - .L_28)
.L_28:
        /*0090*/ 	.word	0x00000080
        /*0094*/ 	.word	0x00000001
        /*0098*/ 	.word	0x00000001


	//----- nvinfo : EIATTR_CBANK_PARAM_SIZE
	.align		4
.L_29:
        /*009c*/ 	.byte	0x03, 0x19
        /*009e*/ 	.short	0x0034


	//----- nvinfo : EIATTR_PARAM_CBANK
	.align		4
        /*00a0*/ 	.byte	0x04, 0x0a
        /*00a2*/ 	.short	(.L_31 - .L_30)
	.align		4
.L_30:
        /*00a4*/ 	.word	index@(.nv.constant0.triton_poi_fused__native_batch_norm_legit_no_training_relu_1)
        /*00a8*/ 	.short	0x0210
        /*00aa*/ 	.short	0x0034


	//----- nvinfo : EIATTR_SW_WAR
	.align		4
.L_31:
        /*00ac*/ 	.byte	0x04, 0x36
        /*00ae*/ 	.short	(.L_33 - .L_32)
.L_32:
        /*00b0*/ 	.word	0x00000008
.L_33:


//--------------------- .nv.callgraph             --------------------------
	.section	.nv.callgraph,"",@"SHT_CUDA_CALLGRAPH"
	.align	4
	.sectionentsize	8
	.align		4
        /*0000*/ 	.word	0x00000000
	.align		4
        /*0004*/ 	.word	0xffffffff
	.align		4
        /*0008*/ 	.word	0x00000000
	.align		4
        /*000c*/ 	.word	0xfffffffe
	.align		4
        /*0010*/ 	.word	0x00000000
	.align		4
        /*0014*/ 	.word	0xfffffffd
	.align		4
        /*0018*/ 	.word	0x00000000
	.align		4
        /*001c*/ 	.word	0xfffffffc


//--------------------- .nv.constant4             --------------------------
	.section	.nv.constant4,"a",@progbits
	.align	8
	.align		8
.nv.constant4:
        /*0000*/ 	.dword	_$_str
	.align		8
        /*0008*/ 	.dword	_$_str_$_2


//--------------------- .text.triton_poi_fused__native_batch_norm_legit_no_training_relu_1 --------------------------
	.section	.text.triton_poi_fused__native_batch_norm_legit_no_training_relu_1,"ax",@progbits
	.align	128
        .global         triton_poi_fused__native_batch_norm_legit_no_training_relu_1
        .type           triton_poi_fused__native_batch_norm_legit_no_training_relu_1,@function
        .size           triton_poi_fused__native_batch_norm_legit_no_training_relu_1,(.L_x_1 - triton_poi_fused__native_batch_norm_legit_no_training_relu_1)
        .other          triton_poi_fused__native_batch_norm_legit_no_training_relu_1,@"STO_CUDA_ENTRY STV_DEFAULT"
triton_poi_fused__native_batch_norm_legit_no_training_relu_1:
.text.triton_poi_fused__native_batch_norm_legit_no_training_relu_1:
[----:B------:R-:W0:Y:S01]  /*0000*/  LDC R1, c[0x0][0x28] ;  /* 0x00000a00ff017b82 */ /* 0x000e220000000800 */
[----:B------:R-:W1:Y:S07]  /*0010*/  S2R R0, SR_TID.X ;  /* 0x0000000000007919 */ /* 0x000e6e0000002100 */
[----:B------:R-:W2:Y:S01]  /*0020*/  LDC.64 R8, c[0x0][0x220] ;  /* 0x00008800ff087b82 */ /* 0x000ea20000000a00 */
[----:B------:R-:W-:Y:S01]  /*0030*/  HFMA2.MMA R14, -RZ, RZ, 0, 0 ;  /* 0x00000000ff0e7435 */ /* 0x000fe200000001ff */
[----:B------:R-:W-:Y:S01]  /*0040*/  ULDC.64 UR4, c[0x0][0x208] ;  /* 0x0000820000047ab9 */ /* 0x000fe20000000a00 */
[----:B------:R-:W3:Y:S05]  /*0050*/  S2R R3, SR_CTAID.X ;  /* 0x0000000000037919 */ /* 0x000eea0000002500 */
[----:B------:R-:W4:Y:S08]  /*0060*/  LDC.64 R4, c[0x0][0x210] ;  /* 0x00008400ff047b82 */ /* 0x000f300000000a00 */
[----:B------:R-:W5:Y:S08]  /*0070*/  LDC.64 R6, c[0x0][0x218] ;  /* 0x00008600ff067b82 */ /* 0x000f700000000a00 */
[----:B------:R-:W5:Y:S01]  /*0080*/  LDC.64 R10, c[0x0][0x228] ;  /* 0x00008a00ff0a7b82 */ /* 0x000f620000000a00 */
[----:B-1----:R-:W-:-:S07]  /*0090*/  LOP3.LUT R0, R0, 0x7f, RZ, 0xc0, !PT ;  /* 0x0000007f00007812 */ /* 0x002fce00078ec0ff */
[----:B------:R-:W1:Y:S01]  /*00a0*/  LDC.64 R12, c[0x0][0x230] ;  /* 0x00008c00ff0c7b82 */ /* 0x000e620000000a00 */
[----:B---3--:R-:W-:Y:S02]  /*00b0*/  SHF.R.S32.HI R2, RZ, 0x18, R3 ;  /* 0x00000018ff027819 */ /* 0x008fe40000011403 */
[----:B------:R-:W-:Y:S02]  /*00c0*/  LEA R0, R3, R0, 0x7 ;  /* 0x0000000003007211 */ /* 0x000fe400078e38ff */
[----:B------:R-:W-:Y:S02]  /*00d0*/  SGXT R3, R2, 0x1 ;  /* 0x000000010203781a */ /* 0x000fe40000000200 */
[----:B------:R-:W-:Y:S02]  /*00e0*/  ISETP.GE.AND P0, PT, R0, 0x800, PT ;  /* 0x000008000000780c */ /* 0x000fe40003f06270 */
[----:B------:R-:W-:-:S04]  /*00f0*/  LEA.HI R3, R3, R0, RZ, 0x9 ;  /* 0x0000000003037211 */ /* 0x000fc800078f48ff */
[----:B------:R-:W-:-:S04]  /*0100*/  LOP3.LUT R3, R3, 0xfffffe00, RZ, 0xc0, !PT ;  /* 0xfffffe0003037812 */ /* 0x000fc800078ec0ff */
[----:B------:R-:W-:-:S05]  /*0110*/  IADD3 R15, R0, -R3, RZ ;  /* 0x80000003000f7210 */ /* 0x000fca0007ffe0ff */
[----:B--2---:R-:W-:-:S05]  /*0120*/  IMAD.WIDE R8, R15, 0x4, R8 ;  /* 0x000000040f087825 */ /* 0x004fca00078e0208 */
[----:B------:R2:W3:Y:S01]  /*0130*/  @!P0 LDG.E.EL R14, desc[UR4][R8.64] ;  /* 0x00000004080e8981 */ /* 0x0004e2000c2e1900 */
[----:B------:R-:W-:Y:S01]  /*0140*/  CS2R R2, SRZ ;  /* 0x0000000000027805 */ /* 0x000fe2000001ff00 */
[----:B----4-:R-:W-:-:S04]  /*0150*/  IMAD.WIDE R4, R0, 0x4, R4 ;  /* 0x0000000400047825 */ /* 0x010fc800078e0204 */
[C---:B-----5:R-:W-:Y:S01]  /*0160*/  IMAD.WIDE R6, R15.reuse, 0x4, R6 ;  /* 0x000000040f067825 */ /* 0x060fe200078e0206 */
[----:B------:R4:W5:Y:S03]  /*0170*/  @!P0 LDG.E R2, desc[UR4][R4.64] ;  /* 0x0000000404028981 */ /* 0x000966000c1e1900 */
[C---:B0-2---:R-:W-:Y:S01]  /*0180*/  IMAD.WIDE R8, R15.reuse, 0x4, R10 ;  /* 0x000000040f087825 */ /* 0x045fe200078e020a */
[----:B------:R0:W5:Y:S03]  /*0190*/  @!P0 LDG.E.EL R3, desc[UR4][R6.64] ;  /* 0x0000000406038981 */ /* 0x000166000c2e1900 */
[----:B-1----:R-:W-:Y:S01]  /*01a0*/  IMAD.WIDE R10, R15, 0x4, R12 ;  /* 0x000000040f0a7825 */ /* 0x002fe200078e020c */
[----:B------:R-:W-:Y:S01]  /*01b0*/  CS2R R12, SRZ ;  /* 0x00000000000c7805 */ /* 0x000fe2000001ff00 */
[----:B----4-:R-:W1:Y:S05]  /*01c0*/  LDC.64 R4, c[0x0][0x238] ;  /* 0x00008e00ff047b82 */ /* 0x010e6a0000000a00 */
[----:B------:R-:W2:Y:S04]  /*01d0*/  @!P0 LDG.E.EL R12, desc[UR4][R8.64] ;  /* 0x00000004080c8981 */ /* 0x000ea8000c2e1900 */
[----:B------:R-:W2:Y:S01]  /*01e0*/  @!P0 LDG.E.EL R13, desc[UR4][R10.64] ;  /* 0x000000040a0d8981 */ /* 0x000ea2000c2e1900 */
[----:B0-----:R-:W-:Y:S01]  /*01f0*/  MOV R6, 0x3e800000 ;  /* 0x3e80000000067802 */ /* 0x001fe20000000f00 */
[----:B---3--:R-:W-:-:S04]  /*0200*/  FADD R14, R14, 9.9999997473787516356e-06 ;  /* 0x3727c5ac0e0e7421 */ /* 0x008fc80000000000 */
[----:B------:R-:W0:Y:S01]  /*0210*/  MUFU.SQRT R15, R14 ;  /* 0x0000000e000f7308 */ /* 0x000e220000002000 */
[----:B-----5:R-:W-:Y:S01]  /*0220*/  FADD R2, -R3, R2 ;  /* 0x0000000203027221 */ /* 0x020fe20000000100 */
[C---:B0-----:R-:W-:Y:S02]  /*0230*/  FSETP.GT.AND P1, PT, R15.reuse, 8.50705917302346158658e+37, PT ;  /* 0x7e8000000f00780b */ /* 0x041fe40003f24000 */
[----:B------:R-:W-:Y:S02]  /*0240*/  FSETP.GEU.AND P2, PT, R15, 1.175494350822287508e-38, PT ;  /* 0x008000000f00780b */ /* 0x000fe40003f4e000 */
[----:B------:R-:W-:-:S09]  /*0250*/  FSEL R6, R6, 1, P1 ;  /* 0x3f80000006067808 */ /* 0x000fd20000800000 */
[----:B------:R-:W-:Y:S02]  /*0260*/  @P1 FMUL R15, R15, 0.25 ;  /* 0x3e8000000f0f1820 */ /* 0x000fe40000400000 */
[----:B------:R-:W-:Y:S02]  /*0270*/  @!P2 FMUL R6, R6, 16777216 ;  /* 0x4b8000000606a820 */ /* 0x000fe40000400000 */
[----:B------:R-:W-:-:S06]  /*0280*/  @!P2 FMUL R15, R15, 16777216 ;  /* 0x4b8000000f0fa820 */ /* 0x000fcc0000400000 */
[----:B------:R-:W0:Y:S02]  /*0290*/  MUFU.RCP R15, R15 ;  /* 0x0000000f000f7308 */ /* 0x000e240000001000 */
[----:B0-----:R-:W-:-:S04]  /*02a0*/  FMUL R3, R15, R6 ;  /* 0x000000060f037220 */ /* 0x001fc80000400000 */
[----:B------:R-:W-:-:S04]  /*02b0*/  FMUL R2, R2, R3 ;  /* 0x0000000302027220 */ /* 0x000fc80000400000 */
[----:B--2---:R-:W-:Y:S01]  /*02c0*/  FFMA R12, R2, R12, R13 ;  /* 0x0000000c020c7223 */ /* 0x004fe2000000000d */
[----:B-1----:R-:W-:-:S04]  /*02d0*/  IMAD.WIDE R2, R0, 0x4, R4 ;  /* 0x0000000400027825 */ /* 0x002fc800078e0204 */
[----:B------:R-:W-:-:S04]  /*02e0*/  FSETP.GEU.AND P1, PT, R12, RZ, PT ;  /* 0x000000ff0c00720b */ /* 0x000fc80003f2e000 */
[----:B------:R-:W-:Y:S01]  /*02f0*/  FSEL R5, R12, RZ, P1 ;  /* 0x000000ff0c057208 */ /* 0x000fe20000800000 */
[----:B------:R-:W-:Y:S08]  /*0300*/  @P0 EXIT ;  /* 0x000000000000094d */ /* 0x000ff00003800000 */
[----:B------:R-:W-:Y:S01]  /*0310*/  STG.E desc[UR4][R2.64], R5 ;  /* 0x0000000502007986 */ /* 0x000fe2000c101904 */
[----:B------:R-:W-:Y:S05]  /*0320*/  EXIT ;  /* 0x000000000000794d */ /* 0x000fea0003800000 */
.L_x_0:
[----:B------:R-:W-:-:S00]  /*0330*/  BRA `(.L_x_0) ;  /* 0xfffffffc00fc7947 */ /* 0x000fc0000383ffff */
[----:B------:R-:W-:-:S00]  /*0340*/  NOP ;  /* 0x0000000000007918 */ /* 0x000fc00000000000 */
        /* <DEDUP_REMOVED lines=11> */
.L_x_1:


//--------------------- .nv.global.init           --------------------------
	.section	.nv.global.init,"aw",@progbits
.nv.global.init:
	.type		_$_str,@object
	.size		_$_str,(_$_str_$_2 - _$_str)
_$_str:
        /*0000*/ 	.byte	0x5f, 0x5f, 0x43, 0x55, 0x44, 0x41, 0x5f, 0x46, 0x54, 0x5a, 0x00
	.type		_$_str_$_2,@object
	.size		_$_str_$_2,(.L_1 - _$_str_$_2)
_$_str_$_2:
        /*000b*/ 	.byte	0x5f, 0x5f, 0x43, 0x55, 0x44, 0x41, 0x5f, 0x50, 0x52, 0x45, 0x43, 0x5f, 0x53, 0x51, 0x52, 0x54
        /*001b*/ 	.byte	0x00
.L_1:


//--------------------- .nv.constant0.triton_poi_fused__native_batch_norm_legit_no_training_relu_1 --------------------------
	.section	.nv.constant0.triton_poi_fused__native_batch_norm_legit_no_training_relu_1,"a",@progbits
	.sectionflags	@""
	.align	4
.nv.constant0.triton_poi_fused__native_batch_norm_legit_no_training_relu_1:
	.zero		580
